//
// Generated by NVIDIA NVVM Compiler
//
// Compiler Build ID: CL-36424714
// Cuda compilation tools, release 13.0, V13.0.88
// Based on NVVM 20.0.0
//

.version 9.0
.target sm_100
.address_size 64

	// .globl	_Z26matrixMulSharedMemPrefetchILi2EEvPfS0_S0_i
// _ZZ26matrixMulSharedMemPrefetchILi2EEvPfS0_S0_iE8A_shared has been demoted
// _ZZ26matrixMulSharedMemPrefetchILi2EEvPfS0_S0_iE8B_shared has been demoted

.visible .entry _Z26matrixMulSharedMemPrefetchILi2EEvPfS0_S0_i(
	.param .u64 .ptr .align 1 _Z26matrixMulSharedMemPrefetchILi2EEvPfS0_S0_i_param_0,
	.param .u64 .ptr .align 1 _Z26matrixMulSharedMemPrefetchILi2EEvPfS0_S0_i_param_1,
	.param .u64 .ptr .align 1 _Z26matrixMulSharedMemPrefetchILi2EEvPfS0_S0_i_param_2,
	.param .u32 _Z26matrixMulSharedMemPrefetchILi2EEvPfS0_S0_i_param_3
)
{
	.reg .pred 	%p<4>;
	.reg .b32 	%r<34>;
	.reg .b32 	%f<24>;
	.reg .b64 	%rd<17>;
	// demoted variable
	.shared .align 4 .b8 _ZZ26matrixMulSharedMemPrefetchILi2EEvPfS0_S0_iE8A_shared[16];
	// demoted variable
	.shared .align 4 .b8 _ZZ26matrixMulSharedMemPrefetchILi2EEvPfS0_S0_iE8B_shared[16];
	ld.param.u64 	%rd3, [_Z26matrixMulSharedMemPrefetchILi2EEvPfS0_S0_i_param_0];
	ld.param.u64 	%rd4, [_Z26matrixMulSharedMemPrefetchILi2EEvPfS0_S0_i_param_1];
	ld.param.u64 	%rd5, [_Z26matrixMulSharedMemPrefetchILi2EEvPfS0_S0_i_param_2];
	ld.param.u32 	%r12, [_Z26matrixMulSharedMemPrefetchILi2EEvPfS0_S0_i_param_3];
	cvta.to.global.u64 	%rd1, %rd5;
	cvta.to.global.u64 	%rd2, %rd4;
	mov.u32 	%r1, %ctaid.y;
	mul.lo.s32 	%r14, %r12, %r1;
	shl.b32 	%r15, %r14, 1;
	mov.u32 	%r16, %ctaid.x;
	shl.b32 	%r17, %r16, 1;
	mov.u32 	%r18, %tid.y;
	mov.u32 	%r19, %tid.x;
	mad.lo.s32 	%r20, %r12, %r18, %r19;
	add.s32 	%r2, %r20, %r15;
	mul.wide.u32 	%rd6, %r2, 4;
	add.s64 	%rd7, %rd2, %rd6;
	ld.global.f32 	%f19, [%rd7];
	add.s32 	%r3, %r20, %r17;
	mul.wide.u32 	%rd8, %r3, 4;
	add.s64 	%rd9, %rd1, %rd8;
	ld.global.f32 	%f20, [%rd9];
	mov.u32 	%r4, %nctaid.x;
	mov.u32 	%r21, %ntid.x;
	mad.lo.s32 	%r22, %r18, %r21, %r19;
	shl.b32 	%r23, %r22, 2;
	mov.u32 	%r24, _ZZ26matrixMulSharedMemPrefetchILi2EEvPfS0_S0_iE8A_shared;
	add.s32 	%r5, %r24, %r23;
	mov.u32 	%r25, _ZZ26matrixMulSharedMemPrefetchILi2EEvPfS0_S0_iE8B_shared;
	add.s32 	%r6, %r25, %r23;
	shl.b32 	%r26, %r18, 3;
	add.s32 	%r7, %r24, %r26;
	shl.b32 	%r27, %r19, 2;
	add.s32 	%r8, %r25, %r27;
	mov.b32 	%r33, 0;
	mov.f32 	%f23, 0f00000000;
$L__BB0_1:
	setp.eq.s32 	%p1, %r33, %r4;
	@%p1 bra 	$L__BB0_5;
	add.s32 	%r33, %r33, 1;
	shl.b32 	%r11, %r33, 1;
	st.shared.f32 	[%r5], %f19;
	st.shared.f32 	[%r6], %f20;
	bar.sync 	0;
	setp.ge.u32 	%p2, %r33, %r4;
	@%p2 bra 	$L__BB0_4;
	add.s32 	%r28, %r2, %r11;
	mul.wide.u32 	%rd10, %r28, 4;
	add.s64 	%rd11, %rd2, %rd10;
	ld.global.f32 	%f19, [%rd11];
	mad.lo.s32 	%r29, %r11, %r12, %r3;
	mul.wide.u32 	%rd12, %r29, 4;
	add.s64 	%rd13, %rd1, %rd12;
	ld.global.f32 	%f20, [%rd13];
$L__BB0_4:
	ld.shared.f32 	%f13, [%r7];
	ld.shared.f32 	%f14, [%r8];
	fma.rn.f32 	%f15, %f13, %f14, %f23;
	ld.shared.f32 	%f16, [%r7+4];
	ld.shared.f32 	%f17, [%r8+8];
	fma.rn.f32 	%f23, %f16, %f17, %f15;
	bar.sync 	0;
	setp.lt.s32 	%p3, %r11, %r12;
	@%p3 bra 	$L__BB0_1;
$L__BB0_5:
	cvta.to.global.u64 	%rd14, %rd3;
	mul.lo.s32 	%r30, %r1, %r12;
	shl.b32 	%r31, %r30, 1;
	add.s32 	%r32, %r3, %r31;
	mul.wide.u32 	%rd15, %r32, 4;
	add.s64 	%rd16, %rd14, %rd15;
	st.global.f32 	[%rd16], %f23;
	ret;

}


// ===== COMPILED SASS (sm_100) =====

	.target	sm_100

	.elftype	@"ET_EXEC"


//--------------------- .note.nv.tkinfo           --------------------------
	.section	.note.nv.tkinfo,"",@"SHT_NOTE"
	.sectionflags	@"SHF_NOTE_NV_TKINFO"
	.tkinfo
        /*0018*/ 	.word	0x00000002
        /*0030*/ 	.string	""
        /*0030*/ 	.string	"ptxas"
        /*0030*/ 	.string	"Cuda compilation tools, release 13.0, V13.0.88"
        /*0030*/ 	.string	"Build cuda_13.0.r13.0/compiler.36424714_0"
        /*0030*/ 	.string	"-arch sm_100 -m 64 "



//--------------------- .note.nv.cuinfo           --------------------------
	.section	.note.nv.cuinfo,"",@"SHT_NOTE"
	.sectionflags	@"SHF_NOTE_NV_CUINFO"
        /*0018*/ 	.short	0x0002
        /*001a*/ 	.short	0x0064
        /*001c*/ 	.short	0x0082
	.zero		2


//--------------------- .nv.info                  --------------------------
	.section	.nv.info,"",@"SHT_CUDA_INFO"
	.align	4


	//----- nvinfo : EIATTR_REGCOUNT
	.align		4
        /*0000*/ 	.byte	0x04, 0x2f
        /*0002*/ 	.short	(.L_1 - .L_0)
	.align		4
.L_0:
        /*0004*/ 	.word	index@(_Z26matrixMulSharedMemPrefetchILi2EEvPfS0_S0_i)
        /*0008*/ 	.word	0x00000018


	//----- nvinfo : EIATTR_FRAME_SIZE
	.align		4
.L_1:
        /*000c*/ 	.byte	0x04, 0x11
        /*000e*/ 	.short	(.L_3 - .L_2)
	.align		4
.L_2:
        /*0010*/ 	.word	index@(_Z26matrixMulSharedMemPrefetchILi2EEvPfS0_S0_i)
        /*0014*/ 	.word	0x00000000


	//----- nvinfo : EIATTR_MIN_STACK_SIZE
	.align		4
.L_3:
        /*0018*/ 	.byte	0x04, 0x12
        /*001a*/ 	.short	(.L_5 - .L_4)
	.align		4
.L_4:
        /*001c*/ 	.word	index@(_Z26matrixMulSharedMemPrefetchILi2EEvPfS0_S0_i)
        /*0020*/ 	.word	0x00000000
.L_5:


//--------------------- .nv.compat                --------------------------
	.section	.nv.compat,"",@"SHT_CUDA_COMPAT_INFO"
	.align	4
        /*0000*/ 	.byte	0x02, 0x09, 0x00, 0x00, 0x02, 0x02, 0x01, 0x00, 0x02, 0x05, 0x05, 0x00, 0x03, 0x07, 0x01, 0x01
        /*0010*/ 	.byte	0x02, 0x03, 0x00, 0x00, 0x02, 0x06, 0x01, 0x00, 0x04, 0x0b, 0x08, 0x00, 0x09, 0x00, 0x00, 0x00
        /*0020*/ 	.byte	0x00, 0x00, 0x00, 0x00


//--------------------- .nv.info._Z26matrixMulSharedMemPrefetchILi2EEvPfS0_S0_i --------------------------
	.section	.nv.info._Z26matrixMulSharedMemPrefetchILi2EEvPfS0_S0_i,"",@"SHT_CUDA_INFO"
	.sectionflags	@""
	.align	4


	//----- nvinfo : EIATTR_CUDA_API_VERSION
	.align		4
        /*0000*/ 	.byte	0x04, 0x37
        /*0002*/ 	.short	(.L_7 - .L_6)
.L_6:
        /*0004*/ 	.word	0x00000082


	//----- nvinfo : EIATTR_KPARAM_INFO
	.align		4
.L_7:
        /*0008*/ 	.byte	0x04, 0x17
        /*000a*/ 	.short	(.L_9 - .L_8)
.L_8:
        /*000c*/ 	.word	0x00000000
        /*0010*/ 	.short	0x0003
        /*0012*/ 	.short	0x0018
        /*0014*/ 	.byte	0x00, 0xf0, 0x11, 0x00


	//----- nvinfo : EIATTR_KPARAM_INFO
	.align		4
.L_9:
        /*0018*/ 	.byte	0x04, 0x17
        /*001a*/ 	.short	(.L_11 - .L_10)
.L_10:
        /*001c*/ 	.word	0x00000000
        /*0020*/ 	.short	0x0002
        /*0022*/ 	.short	0x0010
        /*0024*/ 	.byte	0x00, 0xf5, 0x21, 0x00


	//----- nvinfo : EIATTR_KPARAM_INFO
	.align		4
.L_11:
        /*0028*/ 	.byte	0x04, 0x17
        /*002a*/ 	.short	(.L_13 - .L_12)
.L_12:
        /*002c*/ 	.word	0x00000000
        /*0030*/ 	.short	0x0001
        /*0032*/ 	.short	0x0008
        /*0034*/ 	.byte	0x00, 0xf5, 0x21, 0x00


	//----- nvinfo : EIATTR_KPARAM_INFO
	.align		4
.L_13:
        /*0038*/ 	.byte	0x04, 0x17
        /*003a*/ 	.short	(.L_15 - .L_14)
.L_14:
        /*003c*/ 	.word	0x00000000
        /*0040*/ 	.short	0x0000
        /*0042*/ 	.short	0x0000
        /*0044*/ 	.byte	0x00, 0xf5, 0x21, 0x00


	//----- nvinfo : EIATTR_SPARSE_MMA_MASK
	.align		4
.L_15:
        /*0048*/ 	.byte	0x03, 0x50
        /*004a*/ 	.short	0x0000


	//----- nvinfo : EIATTR_MAXREG_COUNT
	.align		4
        /*004c*/ 	.byte	0x03, 0x1b
        /*004e*/ 	.short	0x00ff


	//----- nvinfo : EIATTR_NUM_BARRIERS
	.align		4
        /*0050*/ 	.byte	0x02, 0x4c
        /*0052*/ 	.byte	0x01
	.zero		1


	//----- nvinfo : EIATTR_MERCURY_ISA_VERSION
	.align		4
        /*0054*/ 	.byte	0x03, 0x5f
        /*0056*/ 	.short	0x0101


	//----- nvinfo : EIATTR_VRC_CTA_INIT_COUNT
	.align		4
        /*0058*/ 	.byte	0x02, 0x4a
	.zero		1
	.zero		1


	//----- nvinfo : EIATTR_EXIT_INSTR_OFFSETS
	.align		4
        /*005c*/ 	.byte	0x04, 0x1c
        /*005e*/ 	.short	(.L_17 - .L_16)


	//   ....[0]....
.L_16:
        /*0060*/ 	.word	0x000003f0


	//----- nvinfo : EIATTR_CBANK_PARAM_SIZE
	.align		4
.L_17:
        /*0064*/ 	.byte	0x03, 0x19
        /*0066*/ 	.short	0x001c


	//----- nvinfo : EIATTR_PARAM_CBANK
	.align		4
        /*0068*/ 	.byte	0x04, 0x0a
        /*006a*/ 	.short	(.L_19 - .L_18)
	.align		4
.L_18:
        /*006c*/ 	.word	index@(.nv.constant0._Z26matrixMulSharedMemPrefetchILi2EEvPfS0_S0_i)
        /*0070*/ 	.short	0x0380
        /*0072*/ 	.short	0x001c


	//----- nvinfo : EIATTR_SW_WAR
	.align		4
.L_19:
        /*0074*/ 	.byte	0x04, 0x36
        /*0076*/ 	.short	(.L_21 - .L_20)
.L_20:
        /*0078*/ 	.word	0x00000008
.L_21:


//--------------------- .nv.callgraph             --------------------------
	.section	.nv.callgraph,"",@"SHT_CUDA_CALLGRAPH"
	.align	4
	.sectionentsize	8
	.align		4
        /*0000*/ 	.word	0x00000000
	.align		4
        /*0004*/ 	.word	0xffffffff
	.align		4
        /*0008*/ 	.word	0x00000000
	.align		4
        /*000c*/ 	.word	0xfffffffe
	.align		4
        /*0010*/ 	.word	0x00000000
	.align		4
        /*0014*/ 	.word	0xfffffffd
	.align		4
        /*0018*/ 	.word	0x00000000
	.align		4
        /*001c*/ 	.word	0xfffffffc


//--------------------- .text._Z26matrixMulSharedMemPrefetchILi2EEvPfS0_S0_i --------------------------
	.section	.text._Z26matrixMulSharedMemPrefetchILi2EEvPfS0_S0_i,"ax",@progbits
	.align	128
        .global         _Z26matrixMulSharedMemPrefetchILi2EEvPfS0_S0_i
        .type           _Z26matrixMulSharedMemPrefetchILi2EEvPfS0_S0_i,@function
        .size           _Z26matrixMulSharedMemPrefetchILi2EEvPfS0_S0_i,(.L_x_3 - _Z26matrixMulSharedMemPrefetchILi2EEvPfS0_S0_i)
        .other          _Z26matrixMulSharedMemPrefetchILi2EEvPfS0_S0_i,@"STO_CUDA_ENTRY STV_DEFAULT"
_Z26matrixMulSharedMemPrefetchILi2EEvPfS0_S0_i:
.text._Z26matrixMulSharedMemPrefetchILi2EEvPfS0_S0_i:
[----:B------:R-:W-:Y:S01]  /*0000*/  LDC R1, c[0x0][0x37c] ;  /* 0x0000df00ff017b82 */ /* 0x000fe20000000800 */
[----:B------:R-:W0:Y:S07]  /*0010*/  S2R R14, SR_TID.Y ;  /* 0x00000000000e7919 */ /* 0x000e2e0000002200 */
[----:B------:R-:W1:Y:S01]  /*0020*/  S2UR UR7, SR_CTAID.Y ;  /* 0x00000000000779c3 */ /* 0x000e620000002600 */
[----:B------:R-:W2:Y:S01]  /*0030*/  LDCU.64 UR8, c[0x0][0x358] ;  /* 0x00006b00ff0877ac */ /* 0x000ea20008000a00 */
[----:B------:R-:W0:Y:S01]  /*0040*/  S2R R15, SR_TID.X ;  /* 0x00000000000f7919 */ /* 0x000e220000002100 */
[----:B------:R-:W3:Y:S05]  /*0050*/  S2R R0, SR_CTAID.X ;  /* 0x0000000000007919 */ /* 0x000eea0000002500 */
[----:B------:R-:W1:Y:S08]  /*0060*/  LDC R3, c[0x0][0x398] ;  /* 0x0000e600ff037b82 */ /* 0x000e700000000800 */
[----:B------:R-:W4:Y:S08]  /*0070*/  LDC.64 R8, c[0x0][0x390] ;  /* 0x0000e400ff087b82 */ /* 0x000f300000000a00 */
[----:B------:R-:W2:Y:S01]  /*0080*/  LDC.64 R4, c[0x0][0x388] ;  /* 0x0000e200ff047b82 */ /* 0x000ea20000000a00 */
[----:B------:R-:W0:Y:S07]  /*0090*/  LDCU UR10, c[0x0][0x370] ;  /* 0x00006e00ff0a77ac */ /* 0x000e2e0008000800 */
[----:B------:R-:W2:Y:S01]  /*00a0*/  S2UR UR6, SR_CgaCtaId ;  /* 0x00000000000679c3 */ /* 0x000ea20000008800 */
[----:B-1----:R-:W-:Y:S01]  /*00b0*/  IMAD R2, R3, UR7, RZ ;  /* 0x0000000703027c24 */ /* 0x002fe2000f8e02ff */
[----:B------:R-:W-:Y:S01]  /*00c0*/  UMOV UR4, 0x400 ;  /* 0x0000040000047882 */ /* 0x000fe20000000000 */
[----:B0-----:R-:W-:Y:S01]  /*00d0*/  IMAD R3, R14, R3, R15 ;  /* 0x000000030e037224 */ /* 0x001fe200078e020f */
[----:B------:R-:W0:Y:S04]  /*00e0*/  LDCU UR12, c[0x0][0x398] ;  /* 0x00007300ff0c77ac */ /* 0x000e280008000800 */
[-C--:B---3--:R-:W-:Y:S01]  /*00f0*/  LEA R0, R0, R3.reuse, 0x1 ;  /* 0x0000000300007211 */ /* 0x088fe200078e08ff */
[----:B------:R-:W1:Y:S01]  /*0100*/  LDCU UR11, c[0x0][0x360] ;  /* 0x00006c00ff0b77ac */ /* 0x000e620008000800 */
[----:B------:R-:W-:-:S03]  /*0110*/  LEA R2, R2, R3, 0x1 ;  /* 0x0000000302027211 */ /* 0x000fc600078e08ff */
[----:B----4-:R-:W-:Y:S01]  /*0120*/  IMAD.WIDE.U32 R8, R0, 0x4, R8 ;  /* 0x0000000400087825 */ /* 0x010fe200078e0008 */
[----:B------:R-:W-:-:S03]  /*0130*/  UIADD3 UR5, UPT, UPT, UR4, 0x10, URZ ;  /* 0x0000001004057890 */ /* 0x000fc6000fffe0ff */
[----:B--2---:R-:W-:Y:S01]  /*0140*/  IMAD.WIDE.U32 R4, R2, 0x4, R4 ;  /* 0x0000000402047825 */ /* 0x004fe200078e0004 */
[----:B------:R-:W5:Y:S04]  /*0150*/  LDG.E R7, desc[UR8][R8.64] ;  /* 0x0000000808077981 */ /* 0x000f68000c1e1900 */
[----:B------:R2:W5:Y:S01]  /*0160*/  LDG.E R6, desc[UR8][R4.64] ;  /* 0x0000000804067981 */ /* 0x000562000c1e1900 */
[----:B------:R-:W-:Y:S02]  /*0170*/  ULEA UR4, UR6, UR4, 0x18 ;  /* 0x0000000406047291 */ /* 0x000fe4000f8ec0ff */
[----:B------:R-:W-:Y:S01]  /*0180*/  ULEA UR5, UR6, UR5, 0x18 ;  /* 0x0000000506057291 */ /* 0x000fe2000f8ec0ff */
[C---:B-1----:R-:W-:Y:S02]  /*0190*/  IMAD R10, R14.reuse, UR11, R15 ;  /* 0x0000000b0e0a7c24 */ /* 0x042fe4000f8e020f */
[----:B------:R-:W-:Y:S01]  /*01a0*/  IMAD.MOV.U32 R3, RZ, RZ, RZ ;  /* 0x000000ffff037224 */ /* 0x000fe200078e00ff */
[----:B------:R-:W-:Y:S01]  /*01b0*/  LEA R14, R14, UR4, 0x3 ;  /* 0x000000040e0e7c11 */ /* 0x000fe2000f8e18ff */
[----:B--2---:R-:W-:Y:S01]  /*01c0*/  HFMA2 R4, -RZ, RZ, 0, 0 ;  /* 0x00000000ff047431 */ /* 0x004fe200000001ff */
[----:B------:R-:W-:-:S02]  /*01d0*/  LEA R13, R10, UR4, 0x2 ;  /* 0x000000040a0d7c11 */ /* 0x000fc4000f8e10ff */
[----:B------:R-:W-:Y:S02]  /*01e0*/  LEA R12, R10, UR5, 0x2 ;  /* 0x000000050a0c7c11 */ /* 0x000fe4000f8e10ff */
[----:B0-----:R-:W-:-:S07]  /*01f0*/  LEA R15, R15, UR5, 0x2 ;  /* 0x000000050f0f7c11 */ /* 0x001fce000f8e10ff */
.L_x_1:
[----:B------:R-:W-:-:S13]  /*0200*/  ISETP.NE.AND P0, PT, R4, UR10, PT ;  /* 0x0000000a04007c0c */ /* 0x000fda000bf05270 */
[----:B------:R-:W-:Y:S05]  /*0210*/  @!P0 BRA `(.L_x_0) ;  /* 0x00000000005c8947 */ /* 0x000fea0003800000 */
[----:B------:R-:W-:Y:S01]  /*0220*/  IADD3 R16, PT, PT, R4, 0x1, RZ ;  /* 0x0000000104107810 */ /* 0x000fe20007ffe0ff */
[----:B-----5:R0:W-:Y:S03]  /*0230*/  STS [R13], R6 ;  /* 0x000000060d007388 */ /* 0x0201e60000000800 */
[C---:B------:R-:W-:Y:S01]  /*0240*/  ISETP.GE.U32.AND P0, PT, R16.reuse, UR10, PT ;  /* 0x0000000a10007c0c */ /* 0x040fe2000bf06070 */
[----:B------:R1:W-:Y:S01]  /*0250*/  STS [R12], R7 ;  /* 0x000000070c007388 */ /* 0x0003e20000000800 */
[----:B------:R-:W-:Y:S01]  /*0260*/  SHF.L.U32 R21, R16, 0x1, RZ ;  /* 0x0000000110157819 */ /* 0x000fe200000006ff */
[----:B------:R-:W-:Y:S10]  /*0270*/  BAR.SYNC.DEFER_BLOCKING 0x0 ;  /* 0x0000000000007b1d */ /* 0x000ff40000010000 */
[----:B------:R-:W2:Y:S01]  /*0280*/  @!P0 LDC.64 R8, c[0x0][0x388] ;  /* 0x0000e200ff088b82 */ /* 0x000ea20000000a00 */
[----:B------:R-:W-:-:S02]  /*0290*/  @!P0 IMAD.IADD R11, R2, 0x1, R21 ;  /* 0x00000001020b8824 */ /* 0x000fc400078e0215 */
[----:B------:R-:W-:-:S05]  /*02a0*/  @!P0 IMAD R17, R21, UR12, R0 ;  /* 0x0000000c15118c24 */ /* 0x000fca000f8e0200 */
[----:B------:R-:W3:Y:S01]  /*02b0*/  @!P0 LDC.64 R4, c[0x0][0x390] ;  /* 0x0000e400ff048b82 */ /* 0x000ee20000000a00 */
[----:B------:R-:W-:Y:S01]  /*02c0*/  LDS R19, [R15+0x8] ;  /* 0x000008000f137984 */ /* 0x000fe20000000800 */
[----:B--2---:R-:W-:-:S05]  /*02d0*/  @!P0 IMAD.WIDE.U32 R8, R11, 0x4, R8 ;  /* 0x000000040b088825 */ /* 0x004fca00078e0008 */
[----:B0-----:R0:W5:Y:S01]  /*02e0*/  @!P0 LDG.E R6, desc[UR8][R8.64] ;  /* 0x0000000808068981 */ /* 0x001162000c1e1900 */
[----:B---3--:R-:W-:-:S03]  /*02f0*/  @!P0 IMAD.WIDE.U32 R10, R17, 0x4, R4 ;  /* 0x00000004110a8825 */ /* 0x008fc600078e0004 */
[----:B------:R-:W-:Y:S04]  /*0300*/  LDS R17, [R15] ;  /* 0x000000000f117984 */ /* 0x000fe80000000800 */
[----:B------:R-:W2:Y:S04]  /*0310*/  LDS.64 R4, [R14] ;  /* 0x000000000e047984 */ /* 0x000ea80000000a00 */
[----:B-1----:R0:W5:Y:S01]  /*0320*/  @!P0 LDG.E R7, desc[UR8][R10.64] ;  /* 0x000000080a078981 */ /* 0x002162000c1e1900 */
[----:B------:R-:W-:Y:S01]  /*0330*/  BAR.SYNC.DEFER_BLOCKING 0x0 ;  /* 0x0000000000007b1d */ /* 0x000fe20000010000 */
[----:B------:R-:W-:Y:S01]  /*0340*/  ISETP.GE.AND P0, PT, R21, UR12, PT ;  /* 0x0000000c15007c0c */ /* 0x000fe2000bf06270 */
[----:B--2---:R-:W-:-:S04]  /*0350*/  FFMA R4, R4, R17, R3 ;  /* 0x0000001104047223 */ /* 0x004fc80000000003 */
[----:B------:R-:W-:Y:S01]  /*0360*/  FFMA R3, R19, R5, R4 ;  /* 0x0000000513037223 */ /* 0x000fe20000000004 */
[----:B------:R-:W-:-:S07]  /*0370*/  MOV R4, R16 ;  /* 0x0000001000047202 */ /* 0x000fce0000000f00 */
[----:B0-----:R-:W-:Y:S05]  /*0380*/  @!P0 BRA `(.L_x_1) ;  /* 0xfffffffc009c8947 */ /* 0x001fea000383ffff */
.L_x_0:
[----:B------:R-:W0:Y:S08]  /*0390*/  LDC R2, c[0x0][0x398] ;  /* 0x0000e600ff027b82 */ /* 0x000e300000000800 */
[----:B------:R-:W1:Y:S01]  /*03a0*/  LDC.64 R4, c[0x0][0x380] ;  /* 0x0000e000ff047b82 */ /* 0x000e620000000a00 */
[----:B0----5:R-:W-:-:S05]  /*03b0*/  IMAD R7, R2, UR7, RZ ;  /* 0x0000000702077c24 */ /* 0x021fca000f8e02ff */
[----:B------:R-:W-:-:S05]  /*03c0*/  LEA R7, R7, R0, 0x1 ;  /* 0x0000000007077211 */ /* 0x000fca00078e08ff */
[----:B-1----:R-:W-:-:S05]  /*03d0*/  IMAD.WIDE.U32 R4, R7, 0x4, R4 ;  /* 0x0000000407047825 */ /* 0x002fca00078e0004 */
[----:B------:R-:W-:Y:S01]  /*03e0*/  STG.E desc[UR8][R4.64], R3 ;  /* 0x0000000304007986 */ /* 0x000fe2000c101908 */
[----:B------:R-:W-:Y:S05]  /*03f0*/  EXIT ;  /* 0x000000000000794d */ /* 0x000fea0003800000 */
.L_x_2:
[----:B------:R-:W-:-:S00]  /*0400*/  BRA `(.L_x_2) ;  /* 0xfffffffc00fc7947 */ /* 0x000fc0000383ffff */
[----:B------:R-:W-:-:S00]  /*0410*/  NOP ;  /* 0x0000000000007918 */ /* 0x000fc00000000000 */
        /* <DEDUP_REMOVED lines=14> */
.L_x_3:


//--------------------- .nv.shared._Z26matrixMulSharedMemPrefetchILi2EEvPfS0_S0_i --------------------------
	.section	.nv.shared._Z26matrixMulSharedMemPrefetchILi2EEvPfS0_S0_i,"aw",@nobits
	.sectionflags	@""
	.align	4
.nv.shared._Z26matrixMulSharedMemPrefetchILi2EEvPfS0_S0_i:
	.zero		1056


//--------------------- .nv.shared.reserved.0     --------------------------
	.section	.nv.shared.reserved.0,"aw",@nobits
	.weak		__nv_reservedSMEM_offset_0_alias
	.size		__nv_reservedSMEM_offset_0_alias, 0, 64
	.other		__nv_reservedSMEM_offset_0_alias,@"STO_CUDA_RESERVED_SHARED STV_DEFAULT"
__nv_reservedSMEM_offset_0_alias:
	.zero		0
	.zero		64


//--------------------- .nv.constant0._Z26matrixMulSharedMemPrefetchILi2EEvPfS0_S0_i --------------------------
	.section	.nv.constant0._Z26matrixMulSharedMemPrefetchILi2EEvPfS0_S0_i,"a",@progbits
	.sectionflags	@""
	.align	4
.nv.constant0._Z26matrixMulSharedMemPrefetchILi2EEvPfS0_S0_i:
	.zero		924


//--------------------- SYMBOLS --------------------------

	.type		.nv.reservedSmem.offset0,@object
	.size		.nv.reservedSmem.offset0,0x4
	.type		.nv.reservedSmem.cap,@object
	.size		.nv.reservedSmem.cap,0x4
